//
// Generated by NVIDIA NVVM Compiler
//
// Compiler Build ID: CL-36424714
// Cuda compilation tools, release 13.0, V13.0.88
// Based on NVVM 20.0.0
//

.version 9.0
.target sm_100
.address_size 64

.func _ZN15TestVirtualFuncIiED1Ev
(
	.param .b64 _ZN15TestVirtualFuncIiED1Ev_param_0
)
;
.func _ZN15TestVirtualFuncIiED0Ev
(
	.param .b64 _ZN15TestVirtualFuncIiED0Ev_param_0
)
;
.func _ZN16TestSeqContainerIiED1Ev
(
	.param .b64 _ZN16TestSeqContainerIiED1Ev_param_0
)
;
.func _ZN16TestSeqContainerIiED0Ev
(
	.param .b64 _ZN16TestSeqContainerIiED0Ev_param_0
)
;
.func _ZN16TestSeqContainerIiE4pushEOKi
(
	.param .b64 _ZN16TestSeqContainerIiE4pushEOKi_param_0,
	.param .b64 _ZN16TestSeqContainerIiE4pushEOKi_param_1
)
;
.extern .func  (.param .b64 func_retval0) malloc
(
	.param .b64 malloc_param_0
)
;
.extern .func free
(
	.param .b64 free_param_0
)
;
.global .align 8 .u64 _ZTV15TestVirtualFuncIiE[5] = {0, 0, _ZN15TestVirtualFuncIiED1Ev, _ZN15TestVirtualFuncIiED0Ev, 0};
.global .align 8 .u64 _ZTV16TestSeqContainerIiE[5] = {0, 0, _ZN16TestSeqContainerIiED1Ev, _ZN16TestSeqContainerIiED0Ev, _ZN16TestSeqContainerIiE4pushEOKi};

.func _ZN15TestVirtualFuncIiED1Ev(
	.param .b64 _ZN15TestVirtualFuncIiED1Ev_param_0
)
{
	.reg .b64 	%rd<5>;

	ld.param.u64 	%rd1, [_ZN15TestVirtualFuncIiED1Ev_param_0];
	mov.u64 	%rd2, _ZTV15TestVirtualFuncIiE;
	cvta.global.u64 	%rd3, %rd2;
	add.s64 	%rd4, %rd3, 16;
	st.u64 	[%rd1], %rd4;
	ret;

}
.func _ZN15TestVirtualFuncIiED0Ev(
	.param .b64 _ZN15TestVirtualFuncIiED0Ev_param_0
)
{
	.reg .b64 	%rd<5>;

	ld.param.u64 	%rd1, [_ZN15TestVirtualFuncIiED0Ev_param_0];
	mov.u64 	%rd2, _ZTV15TestVirtualFuncIiE;
	cvta.global.u64 	%rd3, %rd2;
	add.s64 	%rd4, %rd3, 16;
	st.u64 	[%rd1], %rd4;
	{ // callseq 0, 0
	.param .b64 param0;
	st.param.b64 	[param0], %rd1;
	call.uni 
	free, 
	(
	param0
	);
	} // callseq 0
	ret;

}
.func _ZN16TestSeqContainerIiED1Ev(
	.param .b64 _ZN16TestSeqContainerIiED1Ev_param_0
)
{
	.reg .pred 	%p<2>;
	.reg .b64 	%rd<9>;

	ld.param.u64 	%rd2, [_ZN16TestSeqContainerIiED1Ev_param_0];
	mov.u64 	%rd3, _ZTV16TestSeqContainerIiE;
	cvta.global.u64 	%rd4, %rd3;
	add.s64 	%rd5, %rd4, 16;
	st.u64 	[%rd2], %rd5;
	ld.u64 	%rd1, [%rd2+8];
	setp.eq.s64 	%p1, %rd1, 0;
	@%p1 bra 	$L__BB2_2;
	{ // callseq 1, 0
	.param .b64 param0;
	st.param.b64 	[param0], %rd1;
	call.uni 
	free, 
	(
	param0
	);
	} // callseq 1
$L__BB2_2:
	mov.u64 	%rd6, _ZTV15TestVirtualFuncIiE;
	cvta.global.u64 	%rd7, %rd6;
	add.s64 	%rd8, %rd7, 16;
	st.u64 	[%rd2], %rd8;
	ret;

}
.func _ZN16TestSeqContainerIiED0Ev(
	.param .b64 _ZN16TestSeqContainerIiED0Ev_param_0
)
{
	.reg .pred 	%p<2>;
	.reg .b64 	%rd<9>;

	ld.param.u64 	%rd2, [_ZN16TestSeqContainerIiED0Ev_param_0];
	mov.u64 	%rd3, _ZTV16TestSeqContainerIiE;
	cvta.global.u64 	%rd4, %rd3;
	add.s64 	%rd5, %rd4, 16;
	st.u64 	[%rd2], %rd5;
	ld.u64 	%rd1, [%rd2+8];
	setp.eq.s64 	%p1, %rd1, 0;
	@%p1 bra 	$L__BB3_2;
	{ // callseq 2, 0
	.param .b64 param0;
	st.param.b64 	[param0], %rd1;
	call.uni 
	free, 
	(
	param0
	);
	} // callseq 2
$L__BB3_2:
	mov.u64 	%rd6, _ZTV15TestVirtualFuncIiE;
	cvta.global.u64 	%rd7, %rd6;
	add.s64 	%rd8, %rd7, 16;
	st.u64 	[%rd2], %rd8;
	{ // callseq 3, 0
	.param .b64 param0;
	st.param.b64 	[param0], %rd2;
	call.uni 
	free, 
	(
	param0
	);
	} // callseq 3
	ret;

}
.func _ZN16TestSeqContainerIiE4pushEOKi(
	.param .b64 _ZN16TestSeqContainerIiE4pushEOKi_param_0,
	.param .b64 _ZN16TestSeqContainerIiE4pushEOKi_param_1
)
{
	.reg .pred 	%p<2>;
	.reg .b32 	%r<3>;
	.reg .b64 	%rd<6>;

	ld.param.u64 	%rd2, [_ZN16TestSeqContainerIiE4pushEOKi_param_0];
	ld.param.u64 	%rd3, [_ZN16TestSeqContainerIiE4pushEOKi_param_1];
	ld.u64 	%rd1, [%rd2+8];
	setp.eq.s64 	%p1, %rd1, 0;
	@%p1 bra 	$L__BB4_2;
	atom.add.u32 	%r1, [%rd2+16], 1;
	ld.u32 	%r2, [%rd3];
	mul.wide.s32 	%rd4, %r1, 4;
	add.s64 	%rd5, %rd1, %rd4;
	st.u32 	[%rd5], %r2;
$L__BB4_2:
	ret;

}
	// .globl	_Z4funcv
.visible .entry _Z4funcv()
{
	.local .align 4 .b8 	__local_depot5[4];
	.reg .b64 	%SP;
	.reg .b64 	%SPL;
	.reg .b32 	%r<3>;
	.reg .b64 	%rd<16>;

	mov.u64 	%SPL, __local_depot5;
	cvta.local.u64 	%SP, %SPL;
	add.u64 	%rd1, %SP, 0;
	add.u64 	%rd2, %SPL, 0;
	{ // callseq 4, 0
	.param .b64 param0;
	st.param.b64 	[param0], 24;
	.param .b64 retval0;
	call.uni (retval0), 
	malloc, 
	(
	param0
	);
	ld.param.b64 	%rd3, [retval0];
	} // callseq 4
	mov.u64 	%rd5, _ZTV16TestSeqContainerIiE;
	cvta.global.u64 	%rd6, %rd5;
	add.s64 	%rd7, %rd6, 16;
	st.u64 	[%rd3], %rd7;
	mov.b32 	%r1, -1;
	st.u32 	[%rd3+16], %r1;
	{ // callseq 5, 0
	.param .b64 param0;
	st.param.b64 	[param0], 40;
	.param .b64 retval0;
	call.uni (retval0), 
	malloc, 
	(
	param0
	);
	ld.param.b64 	%rd8, [retval0];
	} // callseq 5
	st.u64 	[%rd3+8], %rd8;
	ld.u64 	%rd10, [%rd3];
	ld.u64 	%rd11, [%rd10+16];
	mov.b32 	%r2, 10;
	st.local.u32 	[%rd2], %r2;
	{ // callseq 6, 0
	.param .b64 param0;
	st.param.b64 	[param0], %rd3;
	.param .b64 param1;
	st.param.b64 	[param1], %rd1;
	prototype_6 : .callprototype ()_ (.param .b64 _, .param .b64 _);
	call 
	%rd11, 
	(
	param0, 
	param1
	)
	, prototype_6;
	} // callseq 6
	{ // callseq 7, 0
	.param .b64 param0;
	st.param.b64 	[param0], 40;
	.param .b64 retval0;
	call.uni (retval0), 
	malloc, 
	(
	param0
	);
	ld.param.b64 	%rd12, [retval0];
	} // callseq 7
	{ // callseq 8, 0
	.param .b64 param0;
	st.param.b64 	[param0], %rd12;
	call.uni 
	free, 
	(
	param0
	);
	} // callseq 8
	ld.u64 	%rd14, [%rd3];
	ld.u64 	%rd15, [%rd14+8];
	{ // callseq 9, 0
	.param .b64 param0;
	st.param.b64 	[param0], %rd3;
	prototype_9 : .callprototype ()_ (.param .b64 _);
	call 
	%rd15, 
	(
	param0
	)
	, prototype_9;
	} // callseq 9
	ret;

}


// ===== COMPILED SASS (sm_100) =====

	.target	sm_100

	.elftype	@"ET_EXEC"


//--------------------- .note.nv.tkinfo           --------------------------
	.section	.note.nv.tkinfo,"",@"SHT_NOTE"
	.sectionflags	@"SHF_NOTE_NV_TKINFO"
	.tkinfo
        /*0018*/ 	.word	0x00000002
        /*0030*/ 	.string	""
        /*0030*/ 	.string	"ptxas"
        /*0030*/ 	.string	"Cuda compilation tools, release 13.0, V13.0.88"
        /*0030*/ 	.string	"Build cuda_13.0.r13.0/compiler.36424714_0"
        /*0030*/ 	.string	"-arch sm_100 -m 64 "



//--------------------- .note.nv.cuinfo           --------------------------
	.section	.note.nv.cuinfo,"",@"SHT_NOTE"
	.sectionflags	@"SHF_NOTE_NV_CUINFO"
        /*0018*/ 	.short	0x0002
        /*001a*/ 	.short	0x0064
        /*001c*/ 	.short	0x0082
	.zero		2


//--------------------- .nv.info                  --------------------------
	.section	.nv.info,"",@"SHT_CUDA_INFO"
	.align	4


	//----- nvinfo : EIATTR_REGCOUNT
	.align		4
        /*0000*/ 	.byte	0x04, 0x2f
        /*0002*/ 	.short	(.L_3 - .L_2)
	.align		4
.L_2:
        /*0004*/ 	.word	index@(_Z4funcv)
        /*0008*/ 	.word	0x0000001b


	//----- nvinfo : EIATTR_FRAME_SIZE
	.align		4
.L_3:
        /*000c*/ 	.byte	0x04, 0x11
        /*000e*/ 	.short	(.L_5 - .L_4)
	.align		4
.L_4:
        /*0010*/ 	.word	index@($_Z4funcv$_ZN16TestSeqContainerIiED1Ev)
        /*0014*/ 	.word	0x00000028


	//----- nvinfo : EIATTR_FRAME_SIZE
	.align		4
.L_5:
        /*0018*/ 	.byte	0x04, 0x11
        /*001a*/ 	.short	(.L_7 - .L_6)
	.align		4
.L_6:
        /*001c*/ 	.word	index@($_Z4funcv$_ZN16TestSeqContainerIiED0Ev)
        /*0020*/ 	.word	0x00000028


	//----- nvinfo : EIATTR_FRAME_SIZE
	.align		4
.L_7:
        /*0024*/ 	.byte	0x04, 0x11
        /*0026*/ 	.short	(.L_9 - .L_8)
	.align		4
.L_8:
        /*0028*/ 	.word	index@($_Z4funcv$_ZN16TestSeqContainerIiE4pushEOKi)
        /*002c*/ 	.word	0x00000028


	//----- nvinfo : EIATTR_FRAME_SIZE
	.align		4
.L_9:
        /*0030*/ 	.byte	0x04, 0x11
        /*0032*/ 	.short	(.L_11 - .L_10)
	.align		4
.L_10:
        /*0034*/ 	.word	index@($_Z4funcv$_ZN15TestVirtualFuncIiED1Ev)
        /*0038*/ 	.word	0x00000028


	//----- nvinfo : EIATTR_FRAME_SIZE
	.align		4
.L_11:
        /*003c*/ 	.byte	0x04, 0x11
        /*003e*/ 	.short	(.L_13 - .L_12)
	.align		4
.L_12:
        /*0040*/ 	.word	index@($_Z4funcv$_ZN15TestVirtualFuncIiED0Ev)
        /*0044*/ 	.word	0x00000028


	//----- nvinfo : EIATTR_FRAME_SIZE
	.align		4
.L_13:
        /*0048*/ 	.byte	0x04, 0x11
        /*004a*/ 	.short	(.L_15 - .L_14)
	.align		4
.L_14:
        /*004c*/ 	.word	index@(_Z4funcv)
        /*0050*/ 	.word	0x00000028


	//----- nvinfo : EIATTR_MIN_STACK_SIZE
	.align		4
.L_15:
        /*0054*/ 	.byte	0x04, 0x12
        /*0056*/ 	.short	(.L_17 - .L_16)
	.align		4
.L_16:
        /*0058*/ 	.word	index@(_Z4funcv)
        /*005c*/ 	.word	0x00000028
.L_17:


//--------------------- .nv.compat                --------------------------
	.section	.nv.compat,"",@"SHT_CUDA_COMPAT_INFO"
	.align	4
        /*0000*/ 	.byte	0x02, 0x09, 0x00, 0x00, 0x02, 0x02, 0x01, 0x00, 0x02, 0x05, 0x05, 0x00, 0x03, 0x07, 0x01, 0x01
        /*0010*/ 	.byte	0x02, 0x03, 0x00, 0x00, 0x02, 0x06, 0x01, 0x00, 0x04, 0x0b, 0x08, 0x00, 0x09, 0x00, 0x00, 0x00
        /*0020*/ 	.byte	0x00, 0x00, 0x00, 0x00


//--------------------- .nv.info._Z4funcv         --------------------------
	.section	.nv.info._Z4funcv,"",@"SHT_CUDA_INFO"
	.sectionflags	@""
	.align	4


	//----- nvinfo : EIATTR_CUDA_API_VERSION
	.align		4
        /*0000*/ 	.byte	0x04, 0x37
        /*0002*/ 	.short	(.L_19 - .L_18)
.L_18:
        /*0004*/ 	.word	0x00000082


	//----- nvinfo : EIATTR_SPARSE_MMA_MASK
	.align		4
.L_19:
        /*0008*/ 	.byte	0x03, 0x50
        /*000a*/ 	.short	0x0000


	//----- nvinfo : EIATTR_MAXREG_COUNT
	.align		4
        /*000c*/ 	.byte	0x03, 0x1b
        /*000e*/ 	.short	0x00ff


	//----- nvinfo : EIATTR_EXTERNS
	.align		4
        /*0010*/ 	.byte	0x04, 0x0f
        /*0012*/ 	.short	(.L_21 - .L_20)


	//   ....[0]....
	.align		4
.L_20:
        /*0014*/ 	.word	index@(malloc)


	//   ....[1]....
	.align		4
        /*0018*/ 	.word	index@(free)


	//----- nvinfo : EIATTR_MERCURY_ISA_VERSION
	.align		4
.L_21:
        /*001c*/ 	.byte	0x03, 0x5f
        /*001e*/ 	.short	0x0101


	//----- nvinfo : EIATTR_VRC_CTA_INIT_COUNT
	.align		4
        /*0020*/ 	.byte	0x02, 0x4a
	.zero		1
	.zero		1


	//----- nvinfo : EIATTR_SYSCALL_OFFSETS
	.align		4
        /*0024*/ 	.byte	0x04, 0x46
        /*0026*/ 	.short	(.L_23 - .L_22)


	//   ....[0]....
.L_22:
        /*0028*/ 	.word	0x000000c0


	//   ....[1]....
        /*002c*/ 	.word	0x000001b0


	//   ....[2]....
        /*0030*/ 	.word	0x00000300


	//   ....[3]....
        /*0034*/ 	.word	0x00000340


	//   ....[4]....
        /*0038*/ 	.word	0x00000530


	//   ....[5]....
        /*003c*/ 	.word	0x00000a40


	//   ....[6]....
        /*0040*/ 	.word	0x00000b70


	//   ....[7]....
        /*0044*/ 	.word	0x00000e60


	//----- nvinfo : EIATTR_EXIT_INSTR_OFFSETS
	.align		4
.L_23:
        /*0048*/ 	.byte	0x04, 0x1c
        /*004a*/ 	.short	(.L_25 - .L_24)


	//   ....[0]....
.L_24:
        /*004c*/ 	.word	0x000003e0


	//----- nvinfo : EIATTR_CRS_STACK_SIZE
	.align		4
.L_25:
        /*0050*/ 	.byte	0x04, 0x1e
        /*0052*/ 	.short	(.L_27 - .L_26)
.L_26:
        /*0054*/ 	.word	0x00000000


	//----- nvinfo : EIATTR_SW_WAR
	.align		4
.L_27:
        /*0058*/ 	.byte	0x04, 0x36
        /*005a*/ 	.short	(.L_29 - .L_28)
.L_28:
        /*005c*/ 	.word	0x00000008
.L_29:


//--------------------- .nv.callgraph             --------------------------
	.section	.nv.callgraph,"",@"SHT_CUDA_CALLGRAPH"
	.align	4
	.sectionentsize	8
	.align		4
        /*0000*/ 	.word	0x00000000
	.align		4
        /*0004*/ 	.word	0xffffffff
	.align		4
        /*0008*/ 	.word	index@(_Z4funcv)
	.align		4
        /*000c*/ 	.word	index@(free)
	.align		4
        /*0010*/ 	.word	index@(_Z4funcv)
	.align		4
        /*0014*/ 	.word	index@(malloc)
	.align		4
        /*0018*/ 	.word	0x00000000
	.align		4
        /*001c*/ 	.word	0xfffffffe
	.align		4
        /*0020*/ 	.word	0x00000000
	.align		4
        /*0024*/ 	.word	0xfffffffd
	.align		4
        /*0028*/ 	.word	0x00000000
	.align		4
        /*002c*/ 	.word	0xfffffffc


//--------------------- .nv.constant4             --------------------------
	.section	.nv.constant4,"a",@progbits
	.align	8
	.align		8
.nv.constant4:
        /*0000*/ 	.dword	malloc
	.align		8
        /*0008*/ 	.dword	free
	.align		8
        /*0010*/ 	.dword	_ZTV15TestVirtualFuncIiE
	.align		8
        /*0018*/ 	.dword	_ZTV16TestSeqContainerIiE


//--------------------- .text._Z4funcv            --------------------------
	.section	.text._Z4funcv,"ax",@progbits
	.align	128
        .global         _Z4funcv
        .type           _Z4funcv,@function
        .size           _Z4funcv,(.L_x_21 - _Z4funcv)
        .other          _Z4funcv,@"STO_CUDA_ENTRY STV_DEFAULT"
_Z4funcv:
.text._Z4funcv:
[----:B------:R-:W0:Y:S01]  /*0000*/  LDC R1, c[0x0][0x37c] ;  /* 0x0000df00ff017b82 */ /* 0x000e220000000800 */
[----:B------:R-:W-:Y:S01]  /*0010*/  MOV R2, 0x0 ;  /* 0x0000000000027802 */ /* 0x000fe20000000f00 */
[----:B------:R-:W1:Y:S01]  /*0020*/  LDCU UR4, c[0x0][0x2f8] ;  /* 0x00005f00ff0477ac */ /* 0x000e620008000800 */
[----:B0-----:R-:W-:-:S05]  /*0030*/  VIADD R1, R1, 0xfffffff8 ;  /* 0xfffffff801017836 */ /* 0x001fca0000000000 */
[----:B------:R0:W2:Y:S01]  /*0040*/  LDC.64 R8, c[0x4][R2] ;  /* 0x0100000002087b82 */ /* 0x0000a20000000a00 */
[----:B------:R-:W3:Y:S01]  /*0050*/  LDCU UR5, c[0x0][0x2fc] ;  /* 0x00005f80ff0577ac */ /* 0x000ee20008000800 */
[----:B------:R-:W-:Y:S02]  /*0060*/  IMAD.MOV.U32 R4, RZ, RZ, 0x18 ;  /* 0x00000018ff047424 */ /* 0x000fe400078e00ff */
[----:B------:R-:W-:Y:S01]  /*0070*/  IMAD.MOV.U32 R5, RZ, RZ, RZ ;  /* 0x000000ffff057224 */ /* 0x000fe200078e00ff */
[----:B------:R-:W4:Y:S01]  /*0080*/  LDCU.64 UR36, c[0x0][0x358] ;  /* 0x00006b00ff2477ac */ /* 0x000f220008000a00 */
[----:B-1----:R-:W-:-:S04]  /*0090*/  IADD3 R18, P0, PT, R1, UR4, RZ ;  /* 0x0000000401127c10 */ /* 0x002fc8000ff1e0ff */
[----:B0--3--:R-:W-:-:S09]  /*00a0*/  IADD3.X R19, PT, PT, RZ, UR5, RZ, P0, !PT ;  /* 0x00000005ff137c10 */ /* 0x009fd200087fe4ff */
[----:B------:R-:W-:-:S07]  /*00b0*/  LEPC R20, `(.L_x_0) ;  /* 0x000000001014794e */ /* 0x000fce0000000000 */
[----:B--2-4-:R-:W-:Y:S05]  /*00c0*/  CALL.ABS.NOINC R8 ;  /* 0x0000000008007343 */ /* 0x014fea0003c00000 */
.L_x_0:
[----:B------:R-:W0:Y:S01]  /*00d0*/  LDCU.64 UR4, c[0x4][0x18] ;  /* 0x01000300ff0477ac */ /* 0x000e220008000a00 */
[----:B------:R-:W-:Y:S01]  /*00e0*/  IMAD.MOV.U32 R3, RZ, RZ, -0x1 ;  /* 0xffffffffff037424 */ /* 0x000fe200078e00ff */
[----:B------:R-:W-:Y:S01]  /*00f0*/  MOV R16, R4 ;  /* 0x0000000400107202 */ /* 0x000fe20000000f00 */
[----:B------:R-:W-:Y:S01]  /*0100*/  IMAD.MOV.U32 R17, RZ, RZ, R5 ;  /* 0x000000ffff117224 */ /* 0x000fe200078e0005 */
[----:B------:R1:W2:Y:S01]  /*0110*/  LDC.64 R8, c[0x4][R2] ;  /* 0x0100000002087b82 */ /* 0x0002a20000000a00 */
[----:B------:R-:W-:Y:S02]  /*0120*/  IMAD.MOV.U32 R4, RZ, RZ, 0x28 ;  /* 0x00000028ff047424 */ /* 0x000fe400078e00ff */
[----:B------:R-:W-:Y:S01]  /*0130*/  IMAD.MOV.U32 R5, RZ, RZ, RZ ;  /* 0x000000ffff057224 */ /* 0x000fe200078e00ff */
[----:B------:R1:W-:Y:S01]  /*0140*/  ST.E desc[UR36][R16.64+0x10], R3 ;  /* 0x0000100310007985 */ /* 0x0003e2000c101924 */
[----:B0-----:R-:W-:-:S04]  /*0150*/  UIADD3 UR4, UP0, UPT, UR4, 0x10, URZ ;  /* 0x0000001004047890 */ /* 0x001fc8000ff1e0ff */
[----:B------:R-:W-:Y:S02]  /*0160*/  UIADD3.X UR5, UPT, UPT, URZ, UR5, URZ, UP0, !UPT ;  /* 0x00000005ff057290 */ /* 0x000fe400087fe4ff */
[----:B------:R-:W-:-:S04]  /*0170*/  IMAD.U32 R6, RZ, RZ, UR4 ;  /* 0x00000004ff067e24 */ /* 0x000fc8000f8e00ff */
[----:B------:R-:W-:-:S05]  /*0180*/  IMAD.U32 R7, RZ, RZ, UR5 ;  /* 0x00000005ff077e24 */ /* 0x000fca000f8e00ff */
[----:B------:R1:W-:Y:S02]  /*0190*/  ST.E.64 desc[UR36][R16.64], R6 ;  /* 0x0000000610007985 */ /* 0x0003e4000c101b24 */
[----:B------:R-:W-:-:S07]  /*01a0*/  LEPC R20, `(.L_x_1) ;  /* 0x000000001014794e */ /* 0x000fce0000000000 */
[----:B-12---:R-:W-:Y:S05]  /*01b0*/  CALL.ABS.NOINC R8 ;  /* 0x0000000008007343 */ /* 0x006fea0003c00000 */
.L_x_1:
[----:B------:R-:W2:Y:S01]  /*01c0*/  LD.E.64 R8, desc[UR36][R16.64] ;  /* 0x0000002410087980 */ /* 0x000ea2000c101b00 */
[----:B------:R-:W-:Y:S01]  /*01d0*/  MOV R10, R4 ;  /* 0x00000004000a7202 */ /* 0x000fe20000000f00 */
[----:B------:R-:W-:Y:S02]  /*01e0*/  IMAD.MOV.U32 R11, RZ, RZ, R5 ;  /* 0x000000ffff0b7224 */ /* 0x000fe400078e0005 */
[----:B------:R-:W-:-:S03]  /*01f0*/  IMAD.MOV.U32 R0, RZ, RZ, 0xa ;  /* 0x0000000aff007424 */ /* 0x000fc600078e00ff */
[----:B------:R0:W-:Y:S01]  /*0200*/  ST.E.64 desc[UR36][R16.64+0x8], R10 ;  /* 0x0000080a10007985 */ /* 0x0001e2000c101b24 */
[----:B------:R-:W-:Y:S01]  /*0210*/  BSSY.RECONVERGENT B6, `(.L_x_2) ;  /* 0x000000a000067945 */ /* 0x000fe20003800200 */
[----:B------:R-:W-:Y:S01]  /*0220*/  IMAD.MOV.U32 R6, RZ, RZ, R18 ;  /* 0x000000ffff067224 */ /* 0x000fe200078e0012 */
[----:B------:R-:W-:Y:S01]  /*0230*/  MOV R7, R19 ;  /* 0x0000001300077202 */ /* 0x000fe20000000f00 */
[----:B------:R-:W-:Y:S01]  /*0240*/  IMAD.MOV.U32 R4, RZ, RZ, R16 ;  /* 0x000000ffff047224 */ /* 0x000fe200078e0010 */
[----:B------:R-:W-:Y:S01]  /*0250*/  MOV R20, 0x2b0 ;  /* 0x000002b000147802 */ /* 0x000fe20000000f00 */
[----:B------:R-:W-:Y:S02]  /*0260*/  IMAD.MOV.U32 R5, RZ, RZ, R17 ;  /* 0x000000ffff057224 */ /* 0x000fe400078e0011 */
[----:B------:R-:W-:Y:S01]  /*0270*/  IMAD.MOV.U32 R21, RZ, RZ, 0x0 ;  /* 0x00000000ff157424 */ /* 0x000fe200078e00ff */
[----:B--2---:R-:W5:Y:S04]  /*0280*/  LD.E.64 R8, desc[UR36][R8.64+0x10] ;  /* 0x0000102408087980 */ /* 0x004f68000c101b00 */
[----:B------:R0:W-:Y:S02]  /*0290*/  STL [R1], R0 ;  /* 0x0000000001007387 */ /* 0x0001e40000100800 */
[----:B0----5:R-:W-:Y:S05]  /*02a0*/  CALL.REL.NOINC R8 `(_Z4funcv) ;  /* 0xfffffffc08547344 */ /* 0x021fea0003c3ffff */
[----:B------:R-:W-:Y:S05]  /*02b0*/  BSYNC.RECONVERGENT B6 ;  /* 0x0000000000067941 */ /* 0x000fea0003800200 */
.L_x_2:
[----:B------:R-:W0:Y:S01]  /*02c0*/  LDC.64 R2, c[0x4][R2] ;  /* 0x0100000002027b82 */ /* 0x000e220000000a00 */
[----:B------:R-:W-:Y:S02]  /*02d0*/  HFMA2 R4, -RZ, RZ, 0, 2.384185791015625e-06 ;  /* 0x00000028ff047431 */ /* 0x000fe400000001ff */
[----:B------:R-:W-:-:S07]  /*02e0*/  IMAD.MOV.U32 R5, RZ, RZ, RZ ;  /* 0x000000ffff057224 */ /* 0x000fce00078e00ff */
[----:B------:R-:W-:-:S07]  /*02f0*/  LEPC R20, `(.L_x_3) ;  /* 0x000000001014794e */ /* 0x000fce0000000000 */
[----:B0-----:R-:W-:Y:S05]  /*0300*/  CALL.ABS.NOINC R2 ;  /* 0x0000000002007343 */ /* 0x001fea0003c00000 */
.L_x_3:
[----:B------:R-:W-:-:S06]  /*0310*/  MOV R2, 0x8 ;  /* 0x0000000800027802 */ /* 0x000fcc0000000f00 */
[----:B------:R-:W0:Y:S02]  /*0320*/  LDC.64 R2, c[0x4][R2] ;  /* 0x0100000002027b82 */ /* 0x000e240000000a00 */
[----:B------:R-:W-:-:S07]  /*0330*/  LEPC R20, `(.L_x_4) ;  /* 0x000000001014794e */ /* 0x000fce0000000000 */
[----:B0-----:R-:W-:Y:S05]  /*0340*/  CALL.ABS.NOINC R2 ;  /* 0x0000000002007343 */ /* 0x001fea0003c00000 */
.L_x_4:
[----:B------:R-:W2:Y:S01]  /*0350*/  LD.E.64 R2, desc[UR36][R16.64] ;  /* 0x0000002410027980 */ /* 0x000ea2000c101b00 */
[----:B------:R-:W-:Y:S01]  /*0360*/  HFMA2 R21, -RZ, RZ, 0, 0 ;  /* 0x00000000ff157431 */ /* 0x000fe200000001ff */
[----:B------:R-:W-:Y:S01]  /*0370*/  BSSY.RECONVERGENT B6, `(.L_x_5) ;  /* 0x0000006000067945 */ /* 0x000fe20003800200 */
[----:B------:R-:W-:Y:S01]  /*0380*/  IMAD.MOV.U32 R4, RZ, RZ, R16 ;  /* 0x000000ffff047224 */ /* 0x000fe200078e0010 */
[----:B------:R-:W-:Y:S01]  /*0390*/  MOV R20, 0x3d0 ;  /* 0x000003d000147802 */ /* 0x000fe20000000f00 */
[----:B--2---:R-:W5:Y:S01]  /*03a0*/  LD.E.64 R2, desc[UR36][R2.64+0x8] ;  /* 0x0000082402027980 */ /* 0x004f62000c101b00 */
[----:B------:R-:W-:-:S07]  /*03b0*/  IMAD.MOV.U32 R5, RZ, RZ, R17 ;  /* 0x000000ffff057224 */ /* 0x000fce00078e0011 */
[----:B-----5:R-:W-:Y:S05]  /*03c0*/  CALL.REL.NOINC R2 `(_Z4funcv) ;  /* 0xfffffffc020c7344 */ /* 0x020fea0003c3ffff */
[----:B------:R-:W-:Y:S05]  /*03d0*/  BSYNC.RECONVERGENT B6 ;  /* 0x0000000000067941 */ /* 0x000fea0003800200 */
.L_x_5:
[----:B------:R-:W-:Y:S05]  /*03e0*/  EXIT ;  /* 0x000000000000794d */ /* 0x000fea0003800000 */
        .type           $_Z4funcv$_ZN15TestVirtualFuncIiED0Ev,@function
        .size           $_Z4funcv$_ZN15TestVirtualFuncIiED0Ev,($_Z4funcv$_ZN15TestVirtualFuncIiED1Ev - $_Z4funcv$_ZN15TestVirtualFuncIiED0Ev)
$_Z4funcv$_ZN15TestVirtualFuncIiED0Ev:
[----:B------:R-:W-:Y:S02]  /*03f0*/  VIADD R1, R1, 0xfffffff0 ;  /* 0xfffffff001017836 */ /* 0x000fe40000000000 */
[----:B------:R-:W-:Y:S02]  /*0400*/  IMAD.MOV.U32 R9, RZ, RZ, R5 ;  /* 0x000000ffff097224 */ /* 0x000fe400078e0005 */
[----:B------:R-:W-:Y:S01]  /*0410*/  IMAD.MOV.U32 R8, RZ, RZ, R4 ;  /* 0x000000ffff087224 */ /* 0x000fe200078e0004 */
[----:B------:R-:W-:Y:S04]  /*0420*/  STL [R1+0x8], R17 ;  /* 0x0000081101007387 */ /* 0x000fe80000100800 */
[----:B------:R-:W-:Y:S04]  /*0430*/  STL [R1+0x4], R16 ;  /* 0x0000041001007387 */ /* 0x000fe80000100800 */
[----:B------:R0:W-:Y:S01]  /*0440*/  STL [R1], R2 ;  /* 0x0000000201007387 */ /* 0x0001e20000100800 */
[----:B------:R-:W1:Y:S01]  /*0450*/  LDCU.64 UR4, c[0x4][0x10] ;  /* 0x01000200ff0477ac */ /* 0x000e620008000a00 */
[----:B------:R-:W-:Y:S01]  /*0460*/  MOV R0, 0x8 ;  /* 0x0000000800007802 */ /* 0x000fe20000000f00 */
[----:B------:R-:W-:Y:S01]  /*0470*/  IMAD.MOV.U32 R4, RZ, RZ, R8 ;  /* 0x000000ffff047224 */ /* 0x000fe200078e0008 */
[----:B------:R-:W2:Y:S02]  /*0480*/  LDCU.64 UR6, c[0x0][0x358] ;  /* 0x00006b00ff0677ac */ /* 0x000ea40008000a00 */
[----:B0-----:R0:W3:Y:S01]  /*0490*/  LDC.64 R2, c[0x4][R0] ;  /* 0x0100000000027b82 */ /* 0x0010e20000000a00 */
[----:B------:R-:W-:Y:S01]  /*04a0*/  IMAD.MOV.U32 R5, RZ, RZ, R9 ;  /* 0x000000ffff057224 */ /* 0x000fe200078e0009 */
[----:B-1----:R-:W-:-:S04]  /*04b0*/  UIADD3 UR4, UP0, UPT, UR4, 0x10, URZ ;  /* 0x0000001004047890 */ /* 0x002fc8000ff1e0ff */
[----:B------:R-:W-:Y:S02]  /*04c0*/  UIADD3.X UR5, UPT, UPT, URZ, UR5, URZ, UP0, !UPT ;  /* 0x00000005ff057290 */ /* 0x000fe400087fe4ff */
[----:B------:R-:W-:-:S04]  /*04d0*/  MOV R6, UR4 ;  /* 0x0000000400067c02 */ /* 0x000fc80008000f00 */
[----:B------:R-:W-:-:S05]  /*04e0*/  IMAD.U32 R7, RZ, RZ, UR5 ;  /* 0x00000005ff077e24 */ /* 0x000fca000f8e00ff */
[----:B--2---:R0:W-:Y:S01]  /*04f0*/  ST.E.64 desc[UR6][R8.64], R6 ;  /* 0x0000000608007985 */ /* 0x0041e2000c101b06 */
[----:B------:R-:W-:Y:S01]  /*0500*/  MOV R16, R20 ;  /* 0x0000001400107202 */ /* 0x000fe20000000f00 */
[----:B------:R-:W-:-:S07]  /*0510*/  IMAD.MOV.U32 R17, RZ, RZ, R21 ;  /* 0x000000ffff117224 */ /* 0x000fce00078e0015 */
[----:B------:R-:W-:-:S07]  /*0520*/  LEPC R20, `(.L_x_6) ;  /* 0x000000001014794e */ /* 0x000fce0000000000 */
[----:B0--3--:R-:W-:Y:S05]  /*0530*/  CALL.ABS.NOINC R2 ;  /* 0x0000000002007343 */ /* 0x009fea0003c00000 */
.L_x_6:
[----:B------:R-:W-:Y:S01]  /*0540*/  IMAD.MOV.U32 R20, RZ, RZ, R16 ;  /* 0x000000ffff147224 */ /* 0x000fe200078e0010 */
[----:B------:R-:W2:Y:S01]  /*0550*/  LDL R2, [R1] ;  /* 0x0000000001027983 */ /* 0x000ea20000100800 */
[----:B------:R-:W-:-:S03]  /*0560*/  IMAD.MOV.U32 R21, RZ, RZ, R17 ;  /* 0x000000ffff157224 */ /* 0x000fc600078e0011 */
[----:B------:R-:W2:Y:S04]  /*0570*/  LDL R16, [R1+0x4] ;  /* 0x0000040001107983 */ /* 0x000ea80000100800 */
[----:B------:R0:W2:Y:S02]  /*0580*/  LDL R17, [R1+0x8] ;  /* 0x0000080001117983 */ /* 0x0000a40000100800 */
[----:B0-----:R-:W-:Y:S01]  /*0590*/  IADD3 R1, PT, PT, R1, 0x10, RZ ;  /* 0x0000001001017810 */ /* 0x001fe20007ffe0ff */
[----:B--2---:R-:W-:Y:S06]  /*05a0*/  RET.REL.NODEC R20 `(_Z4funcv) ;  /* 0xfffffff814947950 */ /* 0x004fec0003c3ffff */
        .type           $_Z4funcv$_ZN15TestVirtualFuncIiED1Ev,@function
        .size           $_Z4funcv$_ZN15TestVirtualFuncIiED1Ev,($_Z4funcv$_ZN16TestSeqContainerIiE4pushEOKi - $_Z4funcv$_ZN15TestVirtualFuncIiED1Ev)
$_Z4funcv$_ZN15TestVirtualFuncIiED1Ev:
[----:B------:R-:W-:Y:S02]  /*05b0*/  VIADD R1, R1, 0xfffffff8 ;  /* 0xfffffff801017836 */ /* 0x000fe40000000000 */
[----:B------:R-:W-:-:S03]  /*05c0*/  IMAD.MOV.U32 R3, RZ, RZ, R5 ;  /* 0x000000ffff037224 */ /* 0x000fc600078e0005 */
[----:B------:R0:W-:Y:S02]  /*05d0*/  STL [R1], R2 ;  /* 0x0000000201007387 */ /* 0x0001e40000100800 */
[----:B0-----:R-:W-:Y:S01]  /*05e0*/  IMAD.MOV.U32 R2, RZ, RZ, R4 ;  /* 0x000000ffff027224 */ /* 0x001fe200078e0004 */
[----:B------:R-:W0:Y:S01]  /*05f0*/  LDCU.64 UR4, c[0x4][0x10] ;  /* 0x01000200ff0477ac */ /* 0x000e220008000a00 */
[----:B------:R-:W1:Y:S01]  /*0600*/  LDCU.64 UR6, c[0x0][0x358] ;  /* 0x00006b00ff0677ac */ /* 0x000e620008000a00 */
[----:B0-----:R-:W-:-:S04]  /*0610*/  UIADD3 UR4, UP0, UPT, UR4, 0x10, URZ ;  /* 0x0000001004047890 */ /* 0x001fc8000ff1e0ff */
[----:B------:R-:W-:Y:S02]  /*0620*/  UIADD3.X UR5, UPT, UPT, URZ, UR5, URZ, UP0, !UPT ;  /* 0x00000005ff057290 */ /* 0x000fe400087fe4ff */
[----:B------:R-:W-:-:S04]  /*0630*/  MOV R4, UR4 ;  /* 0x0000000400047c02 */ /* 0x000fc80008000f00 */
[----:B------:R-:W-:-:S05]  /*0640*/  IMAD.U32 R5, RZ, RZ, UR5 ;  /* 0x00000005ff057e24 */ /* 0x000fca000f8e00ff */
[----:B-1----:R0:W-:Y:S04]  /*0650*/  ST.E.64 desc[UR6][R2.64], R4 ;  /* 0x0000000402007985 */ /* 0x0021e8000c101b06 */
[----:B0-----:R0:W2:Y:S02]  /*0660*/  LDL R2, [R1] ;  /* 0x0000000001027983 */ /* 0x0010a40000100800 */
[----:B0-----:R-:W-:Y:S01]  /*0670*/  VIADD R1, R1, 0x8 ;  /* 0x0000000801017836 */ /* 0x001fe20000000000 */
[----:B--2---:R-:W-:Y:S06]  /*0680*/  RET.REL.NODEC R20 `(_Z4funcv) ;  /* 0xfffffff8145c7950 */ /* 0x004fec0003c3ffff */
        .type           $_Z4funcv$_ZN16TestSeqContainerIiE4pushEOKi,@function
        .size           $_Z4funcv$_ZN16TestSeqContainerIiE4pushEOKi,($_Z4funcv$_ZN16TestSeqContainerIiED0Ev - $_Z4funcv$_ZN16TestSeqContainerIiE4pushEOKi)
$_Z4funcv$_ZN16TestSeqContainerIiE4pushEOKi:
[----:B------:R-:W-:Y:S01]  /*0690*/  VIADD R1, R1, 0xfffffff8 ;  /* 0xfffffff801017836 */ /* 0x000fe20000000000 */
[----:B------:R-:W-:Y:S01]  /*06a0*/  BSSY B0, `(.L_x_7) ;  /* 0x0000015000007945 */ /* 0x000fe20003800000 */
[----:B------:R-:W-:-:S03]  /*06b0*/  MOV R3, R5 ;  /* 0x0000000500037202 */ /* 0x000fc60000000f00 */
[----:B------:R0:W-:Y:S02]  /*06c0*/  STL [R1], R2 ;  /* 0x0000000201007387 */ /* 0x0001e40000100800 */
[----:B0-----:R-:W-:Y:S01]  /*06d0*/  IMAD.MOV.U32 R2, RZ, RZ, R4 ;  /* 0x000000ffff027224 */ /* 0x001fe200078e0004 */
[----:B------:R-:W0:Y:S01]  /*06e0*/  LDC.64 R10, c[0x0][0x358] ;  /* 0x0000d600ff0a7b82 */ /* 0x000e220000000a00 */
[----:B------:R-:W-:Y:S05]  /*06f0*/  YIELD ;  /* 0x0000000000007946 */ /* 0x000fea0003800000 */
[----:B0-----:R-:W-:Y:S02]  /*0700*/  R2UR UR4, R10 ;  /* 0x000000000a0472ca */ /* 0x001fe400000e0000 */
[----:B------:R-:W-:-:S13]  /*0710*/  R2UR UR5, R11 ;  /* 0x000000000b0572ca */ /* 0x000fda00000e0000 */
[----:B------:R-:W2:Y:S02]  /*0720*/  LD.E.64 R4, desc[UR4][R2.64+0x8] ;  /* 0x0000080402047980 */ /* 0x000ea4000c101b00 */
[----:B--2---:R-:W-:-:S04]  /*0730*/  ISETP.NE.U32.AND P0, PT, R4, RZ, PT ;  /* 0x000000ff0400720c */ /* 0x004fc80003f05070 */
[----:B------:R-:W-:-:S13]  /*0740*/  ISETP.NE.AND.EX P0, PT, R5, RZ, PT, P0 ;  /* 0x000000ff0500720c */ /* 0x000fda0003f05300 */
[----:B------:R-:W-:Y:S05]  /*0750*/  @!P0 BRA `(.L_x_8) ;  /* 0x0000000000248947 */ /* 0x000fea0003800000 */
[C---:B------:R-:W-:Y:S01]  /*0760*/  R2UR UR4, R10.reuse ;  /* 0x000000000a0472ca */ /* 0x040fe200000e0000 */
[----:B------:R-:W-:Y:S01]  /*0770*/  IMAD.MOV.U32 R9, RZ, RZ, 0x1 ;  /* 0x00000001ff097424 */ /* 0x000fe200078e00ff */
[C---:B------:R-:W-:Y:S02]  /*0780*/  R2UR UR5, R11.reuse ;  /* 0x000000000b0572ca */ /* 0x040fe400000e0000 */
[----:B------:R-:W-:Y:S02]  /*0790*/  R2UR UR6, R10 ;  /* 0x000000000a0672ca */ /* 0x000fe400000e0000 */
[----:B------:R-:W-:-:S09]  /*07a0*/  R2UR UR7, R11 ;  /* 0x000000000b0772ca */ /* 0x000fd200000e0000 */
[----:B------:R-:W2:Y:S04]  /*07b0*/  ATOM.E.ADD.STRONG.GPU PT, R3, desc[UR4][R2.64+0x10], R9 ;  /* 0x800010090203798a */ /* 0x000ea800081ef104 */
[----:B------:R-:W3:Y:S01]  /*07c0*/  LD.E R7, desc[UR6][R6.64] ;  /* 0x0000000606077980 */ /* 0x000ee2000c101900 */
[----:B--2---:R-:W-:-:S05]  /*07d0*/  IMAD.WIDE R4, R3, 0x4, R4 ;  /* 0x0000000403047825 */ /* 0x004fca00078e0204 */
[----:B---3--:R0:W-:Y:S02]  /*07e0*/  ST.E desc[UR4][R4.64], R7 ;  /* 0x0000000704007985 */ /* 0x0081e4000c101904 */
.L_x_8:
[----:B------:R-:W-:Y:S05]  /*07f0*/  BSYNC B0 ;  /* 0x0000000000007941 */ /* 0x000fea0003800000 */
.L_x_7:
[----:B------:R1:W0:Y:S02]  /*0800*/  LDL R2, [R1] ;  /* 0x0000000001027983 */ /* 0x0002240000100800 */
[----:B-1----:R-:W-:Y:S01]  /*0810*/  VIADD R1, R1, 0x8 ;  /* 0x0000000801017836 */ /* 0x002fe20000000000 */
[----:B0-----:R-:W-:Y:S06]  /*0820*/  RET.REL.NODEC R20 `(_Z4funcv) ;  /* 0xfffffff414f47950 */ /* 0x001fec0003c3ffff */
        .type           $_Z4funcv$_ZN16TestSeqContainerIiED0Ev,@function
        .size           $_Z4funcv$_ZN16TestSeqContainerIiED0Ev,($_Z4funcv$_ZN16TestSeqContainerIiED1Ev - $_Z4funcv$_ZN16TestSeqContainerIiED0Ev)
$_Z4funcv$_ZN16TestSeqContainerIiED0Ev:
[----:B------:R-:W-:-:S05]  /*0830*/  IADD3 R1, PT, PT, R1, -0x20, RZ ;  /* 0xffffffe001017810 */ /* 0x000fca0007ffe0ff */
[----:B------:R-:W-:Y:S04]  /*0840*/  STL [R1+0x18], R23 ;  /* 0x0000181701007387 */ /* 0x000fe80000100800 */
[----:B------:R-:W-:Y:S04]  /*0850*/  STL [R1+0x14], R22 ;  /* 0x0000141601007387 */ /* 0x000fe80000100800 */
[----:B------:R-:W-:Y:S04]  /*0860*/  STL [R1+0x10], R19 ;  /* 0x0000101301007387 */ /* 0x000fe80000100800 */
[----:B------:R-:W-:Y:S04]  /*0870*/  STL [R1+0xc], R18 ;  /* 0x00000c1201007387 */ /* 0x000fe80000100800 */
[----:B------:R-:W-:Y:S04]  /*0880*/  STL [R1], R2 ;  /* 0x0000000201007387 */ /* 0x000fe80000100800 */
[----:B------:R0:W-:Y:S04]  /*0890*/  STL [R1+0x1c], R24 ;  /* 0x00001c1801007387 */ /* 0x0001e80000100800 */
[----:B------:R1:W-:Y:S04]  /*08a0*/  STL [R1+0x8], R17 ;  /* 0x0000081101007387 */ /* 0x0003e80000100800 */
[----:B------:R2:W-:Y:S01]  /*08b0*/  STL [R1+0x4], R16 ;  /* 0x0000041001007387 */ /* 0x0005e20000100800 */
[----:B0-----:R-:W0:Y:S05]  /*08c0*/  BMOV.32.CLEAR R24, B6 ;  /* 0x0000000006187355 */ /* 0x001e2a0000100000 */
[----:B-1----:R-:W-:-:S02]  /*08d0*/  IMAD.MOV.U32 R17, RZ, RZ, R5 ;  /* 0x000000ffff117224 */ /* 0x002fc400078e0005 */
[----:B--2---:R-:W-:Y:S01]  /*08e0*/  IMAD.MOV.U32 R16, RZ, RZ, R4 ;  /* 0x000000ffff107224 */ /* 0x004fe200078e0004 */
[----:B------:R-:W1:Y:S02]  /*08f0*/  LDC.64 R18, c[0x0][0x358] ;  /* 0x0000d600ff127b82 */ /* 0x000e640000000a00 */
[----:B-1----:R-:W-:Y:S02]  /*0900*/  R2UR UR4, R18 ;  /* 0x00000000120472ca */ /* 0x002fe400000e0000 */
[----:B------:R-:W-:-:S13]  /*0910*/  R2UR UR5, R19 ;  /* 0x00000000130572ca */ /* 0x000fda00000e0000 */
[----:B------:R-:W2:Y:S01]  /*0920*/  LD.E.64 R4, desc[UR4][R16.64+0x8] ;  /* 0x0000080410047980 */ /* 0x000ea2000c101b00 */
[----:B------:R-:W1:Y:S01]  /*0930*/  LDCU.64 UR4, c[0x4][0x18] ;  /* 0x01000300ff0477ac */ /* 0x000e620008000a00 */
[----:B------:R-:W-:Y:S01]  /*0940*/  R2UR UR6, R18 ;  /* 0x00000000120672ca */ /* 0x000fe200000e0000 */
[----:B------:R-:W-:Y:S01]  /*0950*/  BSSY.RECONVERGENT B6, `(.L_x_9) ;  /* 0x0000012000067945 */ /* 0x000fe20003800200 */
[----:B------:R-:W-:Y:S01]  /*0960*/  R2UR UR7, R19 ;  /* 0x00000000130772ca */ /* 0x000fe200000e0000 */
[----:B-1----:R-:W-:-:S04]  /*0970*/  UIADD3 UR4, UP0, UPT, UR4, 0x10, URZ ;  /* 0x0000001004047890 */ /* 0x002fc8000ff1e0ff */
[----:B------:R-:W-:Y:S02]  /*0980*/  UIADD3.X UR5, UPT, UPT, URZ, UR5, URZ, UP0, !UPT ;  /* 0x00000005ff057290 */ /* 0x000fe400087fe4ff */
[----:B------:R-:W-:-:S04]  /*0990*/  IMAD.U32 R2, RZ, RZ, UR4 ;  /* 0x00000004ff027e24 */ /* 0x000fc8000f8e00ff */
[----:B------:R-:W-:-:S05]  /*09a0*/  MOV R3, UR5 ;  /* 0x0000000500037c02 */ /* 0x000fca0008000f00 */
[----:B------:R1:W-:Y:S01]  /*09b0*/  ST.E.64 desc[UR6][R16.64], R2 ;  /* 0x0000000210007985 */ /* 0x0003e2000c101b06 */
[----:B--2---:R-:W-:-:S04]  /*09c0*/  ISETP.NE.U32.AND P0, PT, R4, RZ, PT ;  /* 0x000000ff0400720c */ /* 0x004fc80003f05070 */
[----:B------:R-:W-:-:S13]  /*09d0*/  ISETP.NE.AND.EX P0, PT, R5, RZ, PT, P0 ;  /* 0x000000ff0500720c */ /* 0x000fda0003f05300 */
[----:B01----:R-:W-:Y:S05]  /*09e0*/  @!P0 BRA `(.L_x_10) ;  /* 0x0000000000208947 */ /* 0x003fea0003800000 */
[----:B------:R-:W-:-:S04]  /*09f0*/  MOV R0, 0x8 ;  /* 0x0000000800007802 */ /* 0x000fc80000000f00 */
[----:B------:R0:W1:Y:S01]  /*0a00*/  LDC.64 R2, c[0x4][R0] ;  /* 0x0100000000027b82 */ /* 0x0000620000000a00 */
[----:B------:R-:W-:Y:S02]  /*0a10*/  IMAD.MOV.U32 R22, RZ, RZ, R20 ;  /* 0x000000ffff167224 */ /* 0x000fe400078e0014 */
[----:B------:R-:W-:-:S07]  /*0a20*/  IMAD.MOV.U32 R23, RZ, RZ, R21 ;  /* 0x000000ffff177224 */ /* 0x000fce00078e0015 */
[----:B------:R-:W-:-:S07]  /*0a30*/  LEPC R20, `(.L_x_11) ;  /* 0x000000001014794e */ /* 0x000fce0000000000 */
[----:B01----:R-:W-:Y:S05]  /*0a40*/  CALL.ABS.NOINC R2 ;  /* 0x0000000002007343 */ /* 0x003fea0003c00000 */
.L_x_11:
[----:B------:R-:W-:Y:S01]  /*0a50*/  IMAD.MOV.U32 R20, RZ, RZ, R22 ;  /* 0x000000ffff147224 */ /* 0x000fe200078e0016 */
[----:B------:R-:W-:-:S07]  /*0a60*/  MOV R21, R23 ;  /* 0x0000001700157202 */ /* 0x000fce0000000f00 */
.L_x_10:
[----:B------:R-:W-:Y:S05]  /*0a70*/  BSYNC.RECONVERGENT B6 ;  /* 0x0000000000067941 */ /* 0x000fea0003800200 */
.L_x_9:
[----:B------:R-:W0:Y:S01]  /*0a80*/  LDCU.64 UR4, c[0x4][0x10] ;  /* 0x01000200ff0477ac */ /* 0x000e220008000a00 */
[----:B------:R-:W-:Y:S01]  /*0a90*/  R2UR UR6, R18 ;  /* 0x00000000120672ca */ /* 0x000fe200000e0000 */
[----:B------:R-:W-:Y:S01]  /*0aa0*/  IMAD.MOV.U32 R4, RZ, RZ, R16 ;  /* 0x000000ffff047224 */ /* 0x000fe200078e0010 */
[----:B------:R-:W-:Y:S02]  /*0ab0*/  R2UR UR7, R19 ;  /* 0x00000000130772ca */ /* 0x000fe400000e0000 */
[----:B------:R-:W-:Y:S02]  /*0ac0*/  MOV R0, 0x8 ;  /* 0x0000000800007802 */ /* 0x000fe40000000f00 */
[----:B------:R-:W-:Y:S02]  /*0ad0*/  MOV R5, R17 ;  /* 0x0000001100057202 */ /* 0x000fe40000000f00 */
[----:B------:R1:W2:Y:S01]  /*0ae0*/  LDC.64 R6, c[0x4][R0] ;  /* 0x0100000000067b82 */ /* 0x0002a20000000a00 */
[----:B0-----:R-:W-:-:S04]  /*0af0*/  UIADD3 UR4, UP0, UPT, UR4, 0x10, URZ ;  /* 0x0000001004047890 */ /* 0x001fc8000ff1e0ff */
[----:B------:R-:W-:Y:S02]  /*0b00*/  UIADD3.X UR5, UPT, UPT, URZ, UR5, URZ, UP0, !UPT ;  /* 0x00000005ff057290 */ /* 0x000fe400087fe4ff */
[----:B------:R-:W-:-:S04]  /*0b10*/  IMAD.U32 R2, RZ, RZ, UR4 ;  /* 0x00000004ff027e24 */ /* 0x000fc8000f8e00ff */
[----:B------:R-:W-:-:S05]  /*0b20*/  IMAD.U32 R3, RZ, RZ, UR5 ;  /* 0x00000005ff037e24 */ /* 0x000fca000f8e00ff */
[----:B------:R0:W-:Y:S02]  /*0b30*/  ST.E.64 desc[UR6][R16.64], R2 ;  /* 0x0000000210007985 */ /* 0x0001e4000c101b06 */
[----:B0-----:R-:W-:Y:S02]  /*0b40*/  IMAD.MOV.U32 R2, RZ, RZ, R20 ;  /* 0x000000ffff027224 */ /* 0x001fe400078e0014 */
[----:B-1----:R-:W-:-:S07]  /*0b50*/  IMAD.MOV.U32 R16, RZ, RZ, R21 ;  /* 0x000000ffff107224 */ /* 0x002fce00078e0015 */
[----:B------:R-:W-:-:S07]  /*0b60*/  LEPC R20, `(.L_x_12) ;  /* 0x000000001014794e */ /* 0x000fce0000000000 */
[----:B--2---:R-:W-:Y:S05]  /*0b70*/  CALL.ABS.NOINC R6 ;  /* 0x0000000006007343 */ /* 0x004fea0003c00000 */
.L_x_12:
[----:B------:R-:W-:Y:S01]  /*0b80*/  IMAD.MOV.U32 R20, RZ, RZ, R2 ;  /* 0x000000ffff147224 */ /* 0x000fe200078e0002 */
[----:B------:R-:W-:Y:S01]  /*0b90*/  MOV R21, R16 ;  /* 0x0000001000157202 */ /* 0x000fe20000000f00 */
[----:B------:R0:W-:Y:S05]  /*0ba0*/  BMOV.32 B6, R24 ;  /* 0x0000001806007356 */ /* 0x0001ea0000000000 */
[----:B------:R-:W2:Y:S04]  /*0bb0*/  LDL R2, [R1] ;  /* 0x0000000001027983 */ /* 0x000ea80000100800 */
[----:B------:R-:W2:Y:S04]  /*0bc0*/  LDL R16, [R1+0x4] ;  /* 0x0000040001107983 */ /* 0x000ea80000100800 */
[----:B------:R-:W2:Y:S04]  /*0bd0*/  LDL R17, [R1+0x8] ;  /* 0x0000080001117983 */ /* 0x000ea80000100800 */
[----:B------:R-:W2:Y:S04]  /*0be0*/  LDL R18, [R1+0xc] ;  /* 0x00000c0001127983 */ /* 0x000ea80000100800 */
[----:B------:R-:W2:Y:S04]  /*0bf0*/  LDL R19, [R1+0x10] ;  /* 0x0000100001137983 */ /* 0x000ea80000100800 */
[----:B------:R-:W2:Y:S04]  /*0c00*/  LDL R22, [R1+0x14] ;  /* 0x0000140001167983 */ /* 0x000ea80000100800 */
[----:B------:R-:W2:Y:S04]  /*0c10*/  LDL R23, [R1+0x18] ;  /* 0x0000180001177983 */ /* 0x000ea80000100800 */
[----:B0-----:R0:W2:Y:S02]  /*0c20*/  LDL R24, [R1+0x1c] ;  /* 0x00001c0001187983 */ /* 0x0010a40000100800 */
[----:B0-----:R-:W-:Y:S01]  /*0c30*/  VIADD R1, R1, 0x20 ;  /* 0x0000002001017836 */ /* 0x001fe20000000000 */
[----:B--2---:R-:W-:Y:S06]  /*0c40*/  RET.REL.NODEC R20 `(_Z4funcv) ;  /* 0xfffffff014ec7950 */ /* 0x004fec0003c3ffff */
        .type           $_Z4funcv$_ZN16TestSeqContainerIiED1Ev,@function
        .size           $_Z4funcv$_ZN16TestSeqContainerIiED1Ev,(.L_x_21 - $_Z4funcv$_ZN16TestSeqContainerIiED1Ev)
$_Z4funcv$_ZN16TestSeqContainerIiED1Ev:
[----:B------:R-:W-:-:S05]  /*0c50*/  VIADD R1, R1, 0xffffffe0 ;  /* 0xffffffe001017836 */ /* 0x000fca0000000000 */
        /* <DEDUP_REMOVED lines=9> */
[----:B-1----:R-:W-:Y:S01]  /*0cf0*/  MOV R17, R5 ;  /* 0x0000000500117202 */ /* 0x002fe20000000f00 */
[----:B--2---:R-:W-:Y:S01]  /*0d00*/  IMAD.MOV.U32 R16, RZ, RZ, R4 ;  /* 0x000000ffff107224 */ /* 0x004fe200078e0004 */
[----:B------:R-:W1:Y:S02]  /*0d10*/  LDC.64 R18, c[0x0][0x358] ;  /* 0x0000d600ff127b82 */ /* 0x000e640000000a00 */
[----:B-1----:R-:W-:-:S02]  /*0d20*/  R2UR UR4, R18 ;  /* 0x00000000120472ca */ /* 0x002fc400000e0000 */
        /* <DEDUP_REMOVED lines=20> */
.L_x_15:
[----:B------:R-:W-:Y:S01]  /*0e70*/  MOV R20, R22 ;  /* 0x0000001600147202 */ /* 0x000fe20000000f00 */
[----:B------:R-:W-:-:S07]  /*0e80*/  IMAD.MOV.U32 R21, RZ, RZ, R23 ;  /* 0x000000ffff157224 */ /* 0x000fce00078e0017 */
.L_x_14:
[----:B------:R-:W-:Y:S05]  /*0e90*/  BSYNC.RECONVERGENT B6 ;  /* 0x0000000000067941 */ /* 0x000fea0003800200 */
.L_x_13:
[----:B------:R-:W0:Y:S01]  /*0ea0*/  LDCU.64 UR4, c[0x4][0x10] ;  /* 0x01000200ff0477ac */ /* 0x000e220008000a00 */
[----:B------:R-:W-:Y:S01]  /*0eb0*/  R2UR UR6, R18 ;  /* 0x00000000120672ca */ /* 0x000fe200000e0000 */
[----:B------:R1:W-:Y:S05]  /*0ec0*/  BMOV.32 B6, R24 ;  /* 0x0000001806007356 */ /* 0x0003ea0000000000 */
[----:B------:R-:W-:Y:S01]  /*0ed0*/  R2UR UR7, R19 ;  /* 0x00000000130772ca */ /* 0x000fe200000e0000 */
[----:B0-----:R-:W-:-:S04]  /*0ee0*/  UIADD3 UR4, UP0, UPT, UR4, 0x10, URZ ;  /* 0x0000001004047890 */ /* 0x001fc8000ff1e0ff */
[----:B------:R-:W-:Y:S02]  /*0ef0*/  UIADD3.X UR5, UPT, UPT, URZ, UR5, URZ, UP0, !UPT ;  /* 0x00000005ff057290 */ /* 0x000fe400087fe4ff */
[----:B------:R-:W-:-:S04]  /*0f00*/  IMAD.U32 R2, RZ, RZ, UR4 ;  /* 0x00000004ff027e24 */ /* 0x000fc8000f8e00ff */
[----:B------:R-:W-:-:S05]  /*0f10*/  MOV R3, UR5 ;  /* 0x0000000500037c02 */ /* 0x000fca0008000f00 */
[----:B------:R0:W-:Y:S04]  /*0f20*/  ST.E.64 desc[UR6][R16.64], R2 ;  /* 0x0000000210007985 */ /* 0x0001e8000c101b06 */
[----:B------:R-:W2:Y:S04]  /*0f30*/  LDL R18, [R1+0xc] ;  /* 0x00000c0001127983 */ /* 0x000ea80000100800 */
[----:B------:R-:W2:Y:S04]  /*0f40*/  LDL R19, [R1+0x10] ;  /* 0x0000100001137983 */ /* 0x000ea80000100800 */
[----:B------:R-:W2:Y:S04]  /*0f50*/  LDL R22, [R1+0x14] ;  /* 0x0000140001167983 */ /* 0x000ea80000100800 */
[----:B0-----:R-:W2:Y:S04]  /*0f60*/  LDL R2, [R1] ;  /* 0x0000000001027983 */ /* 0x001ea80000100800 */
[----:B------:R-:W2:Y:S04]  /*0f70*/  LDL R16, [R1+0x4] ;  /* 0x0000040001107983 */ /* 0x000ea80000100800 */
[----:B------:R-:W2:Y:S04]  /*0f80*/  LDL R17, [R1+0x8] ;  /* 0x0000080001117983 */ /* 0x000ea80000100800 */
[----:B------:R-:W2:Y:S04]  /*0f90*/  LDL R23, [R1+0x18] ;  /* 0x0000180001177983 */ /* 0x000ea80000100800 */
[----:B-1----:R0:W2:Y:S02]  /*0fa0*/  LDL R24, [R1+0x1c] ;  /* 0x00001c0001187983 */ /* 0x0020a40000100800 */
[----:B0-----:R-:W-:Y:S01]  /*0fb0*/  VIADD R1, R1, 0x20 ;  /* 0x0000002001017836 */ /* 0x001fe20000000000 */
[----:B--2---:R-:W-:Y:S06]  /*0fc0*/  RET.REL.NODEC R20 `(_Z4funcv) ;  /* 0xfffffff0140c7950 */ /* 0x004fec0003c3ffff */
.L_x_16:
[----:B------:R-:W-:-:S00]  /*0fd0*/  BRA `(.L_x_16) ;  /* 0xfffffffc00fc7947 */ /* 0x000fc0000383ffff */
[----:B------:R-:W-:-:S00]  /*0fe0*/  NOP ;  /* 0x0000000000007918 */ /* 0x000fc00000000000 */
        /* <DEDUP_REMOVED lines=9> */
.L_x_21:


//--------------------- .nv.global.init           --------------------------
	.section	.nv.global.init,"aw",@progbits
	.align	8
.nv.global.init:
	.type		_ZTV15TestVirtualFuncIiE,@object
	.size		_ZTV15TestVirtualFuncIiE,(_ZTV16TestSeqContainerIiE - _ZTV15TestVirtualFuncIiE)
_ZTV15TestVirtualFuncIiE:
        /*0000*/ 	.byte	0x00, 0x00, 0x00, 0x00, 0x00, 0x00, 0x00, 0x00, 0x00, 0x00, 0x00, 0x00, 0x00, 0x00, 0x00, 0x00
        /*0010*/ 	.byte	0xb0, 0x05, 0x00, 0x00, 0x00, 0x00, 0x00, 0x00, 0xf0, 0x03, 0x00, 0x00, 0x00, 0x00, 0x00, 0x00
        /*0020*/ 	.byte	0x00, 0x00, 0x00, 0x00, 0x00, 0x00, 0x00, 0x00
	.type		_ZTV16TestSeqContainerIiE,@object
	.size		_ZTV16TestSeqContainerIiE,(.L_1 - _ZTV16TestSeqContainerIiE)
_ZTV16TestSeqContainerIiE:
        /*0028*/ 	.byte	0x00, 0x00, 0x00, 0x00, 0x00, 0x00, 0x00, 0x00, 0x00, 0x00, 0x00, 0x00, 0x00, 0x00, 0x00, 0x00
        /*0038*/ 	.byte	0x50, 0x0c, 0x00, 0x00, 0x00, 0x00, 0x00, 0x00, 0x30, 0x08, 0x00, 0x00, 0x00, 0x00, 0x00, 0x00
        /*0048*/ 	.byte	0x90, 0x06, 0x00, 0x00, 0x00, 0x00, 0x00, 0x00
.L_1:


//--------------------- .nv.shared.reserved.0     --------------------------
	.section	.nv.shared.reserved.0,"aw",@nobits
	.weak		__nv_reservedSMEM_offset_0_alias
	.size		__nv_reservedSMEM_offset_0_alias, 0, 64
	.other		__nv_reservedSMEM_offset_0_alias,@"STO_CUDA_RESERVED_SHARED STV_DEFAULT"
__nv_reservedSMEM_offset_0_alias:
	.zero		0
	.zero		64


//--------------------- .nv.constant0._Z4funcv    --------------------------
	.section	.nv.constant0._Z4funcv,"a",@progbits
	.sectionflags	@""
	.align	4
.nv.constant0._Z4funcv:
	.zero		896


//--------------------- SYMBOLS --------------------------

	.type		.nv.reservedSmem.offset0,@object
	.size		.nv.reservedSmem.offset0,0x4
	.type		malloc,@function
	.type		free,@function
